//
// Generated by NVIDIA NVVM Compiler
//
// Compiler Build ID: CL-36424714
// Cuda compilation tools, release 13.0, V13.0.88
// Based on NVVM 20.0.0
//

.version 9.0
.target sm_100
.address_size 64

	// .globl	_Z9vectoraddPiS_S_i

.visible .entry _Z9vectoraddPiS_S_i(
	.param .u64 .ptr .align 1 _Z9vectoraddPiS_S_i_param_0,
	.param .u64 .ptr .align 1 _Z9vectoraddPiS_S_i_param_1,
	.param .u64 .ptr .align 1 _Z9vectoraddPiS_S_i_param_2,
	.param .u32 _Z9vectoraddPiS_S_i_param_3
)
{
	.reg .pred 	%p<10>;
	.reg .b32 	%r<110>;
	.reg .b64 	%rd<40>;

	ld.param.u64 	%rd22, [_Z9vectoraddPiS_S_i_param_0];
	ld.param.u64 	%rd23, [_Z9vectoraddPiS_S_i_param_1];
	ld.param.u64 	%rd24, [_Z9vectoraddPiS_S_i_param_2];
	ld.param.u32 	%r16, [_Z9vectoraddPiS_S_i_param_3];
	cvta.to.global.u64 	%rd1, %rd24;
	cvta.to.global.u64 	%rd2, %rd23;
	cvta.to.global.u64 	%rd3, %rd22;
	setp.lt.s32 	%p1, %r16, 1;
	@%p1 bra 	$L__BB0_13;
	and.b32  	%r1, %r16, 15;
	setp.lt.u32 	%p2, %r16, 16;
	mov.b32 	%r107, 0;
	@%p2 bra 	$L__BB0_4;
	and.b32  	%r107, %r16, 2147483632;
	neg.s32 	%r105, %r107;
	add.s64 	%rd36, %rd3, 32;
	add.s64 	%rd35, %rd2, 32;
	add.s64 	%rd34, %rd1, 32;
$L__BB0_3:
	.pragma "nounroll";
	ld.global.u32 	%r18, [%rd36+-32];
	ld.global.u32 	%r19, [%rd35+-32];
	add.s32 	%r20, %r19, %r18;
	st.global.u32 	[%rd34+-32], %r20;
	ld.global.u32 	%r21, [%rd36+-28];
	ld.global.u32 	%r22, [%rd35+-28];
	add.s32 	%r23, %r22, %r21;
	st.global.u32 	[%rd34+-28], %r23;
	ld.global.u32 	%r24, [%rd36+-24];
	ld.global.u32 	%r25, [%rd35+-24];
	add.s32 	%r26, %r25, %r24;
	st.global.u32 	[%rd34+-24], %r26;
	ld.global.u32 	%r27, [%rd36+-20];
	ld.global.u32 	%r28, [%rd35+-20];
	add.s32 	%r29, %r28, %r27;
	st.global.u32 	[%rd34+-20], %r29;
	ld.global.u32 	%r30, [%rd36+-16];
	ld.global.u32 	%r31, [%rd35+-16];
	add.s32 	%r32, %r31, %r30;
	st.global.u32 	[%rd34+-16], %r32;
	ld.global.u32 	%r33, [%rd36+-12];
	ld.global.u32 	%r34, [%rd35+-12];
	add.s32 	%r35, %r34, %r33;
	st.global.u32 	[%rd34+-12], %r35;
	ld.global.u32 	%r36, [%rd36+-8];
	ld.global.u32 	%r37, [%rd35+-8];
	add.s32 	%r38, %r37, %r36;
	st.global.u32 	[%rd34+-8], %r38;
	ld.global.u32 	%r39, [%rd36+-4];
	ld.global.u32 	%r40, [%rd35+-4];
	add.s32 	%r41, %r40, %r39;
	st.global.u32 	[%rd34+-4], %r41;
	ld.global.u32 	%r42, [%rd36];
	ld.global.u32 	%r43, [%rd35];
	add.s32 	%r44, %r43, %r42;
	st.global.u32 	[%rd34], %r44;
	ld.global.u32 	%r45, [%rd36+4];
	ld.global.u32 	%r46, [%rd35+4];
	add.s32 	%r47, %r46, %r45;
	st.global.u32 	[%rd34+4], %r47;
	ld.global.u32 	%r48, [%rd36+8];
	ld.global.u32 	%r49, [%rd35+8];
	add.s32 	%r50, %r49, %r48;
	st.global.u32 	[%rd34+8], %r50;
	ld.global.u32 	%r51, [%rd36+12];
	ld.global.u32 	%r52, [%rd35+12];
	add.s32 	%r53, %r52, %r51;
	st.global.u32 	[%rd34+12], %r53;
	ld.global.u32 	%r54, [%rd36+16];
	ld.global.u32 	%r55, [%rd35+16];
	add.s32 	%r56, %r55, %r54;
	st.global.u32 	[%rd34+16], %r56;
	ld.global.u32 	%r57, [%rd36+20];
	ld.global.u32 	%r58, [%rd35+20];
	add.s32 	%r59, %r58, %r57;
	st.global.u32 	[%rd34+20], %r59;
	ld.global.u32 	%r60, [%rd36+24];
	ld.global.u32 	%r61, [%rd35+24];
	add.s32 	%r62, %r61, %r60;
	st.global.u32 	[%rd34+24], %r62;
	ld.global.u32 	%r63, [%rd36+28];
	ld.global.u32 	%r64, [%rd35+28];
	add.s32 	%r65, %r64, %r63;
	st.global.u32 	[%rd34+28], %r65;
	add.s32 	%r105, %r105, 16;
	add.s64 	%rd36, %rd36, 64;
	add.s64 	%rd35, %rd35, 64;
	add.s64 	%rd34, %rd34, 64;
	setp.ne.s32 	%p3, %r105, 0;
	@%p3 bra 	$L__BB0_3;
$L__BB0_4:
	setp.eq.s32 	%p4, %r1, 0;
	@%p4 bra 	$L__BB0_13;
	and.b32  	%r7, %r16, 7;
	setp.lt.u32 	%p5, %r1, 8;
	@%p5 bra 	$L__BB0_7;
	mul.wide.u32 	%rd25, %r107, 4;
	add.s64 	%rd26, %rd3, %rd25;
	ld.global.u32 	%r66, [%rd26];
	add.s64 	%rd27, %rd2, %rd25;
	ld.global.u32 	%r67, [%rd27];
	add.s32 	%r68, %r67, %r66;
	add.s64 	%rd28, %rd1, %rd25;
	st.global.u32 	[%rd28], %r68;
	ld.global.u32 	%r69, [%rd26+4];
	ld.global.u32 	%r70, [%rd27+4];
	add.s32 	%r71, %r70, %r69;
	st.global.u32 	[%rd28+4], %r71;
	ld.global.u32 	%r72, [%rd26+8];
	ld.global.u32 	%r73, [%rd27+8];
	add.s32 	%r74, %r73, %r72;
	st.global.u32 	[%rd28+8], %r74;
	ld.global.u32 	%r75, [%rd26+12];
	ld.global.u32 	%r76, [%rd27+12];
	add.s32 	%r77, %r76, %r75;
	st.global.u32 	[%rd28+12], %r77;
	ld.global.u32 	%r78, [%rd26+16];
	ld.global.u32 	%r79, [%rd27+16];
	add.s32 	%r80, %r79, %r78;
	st.global.u32 	[%rd28+16], %r80;
	ld.global.u32 	%r81, [%rd26+20];
	ld.global.u32 	%r82, [%rd27+20];
	add.s32 	%r83, %r82, %r81;
	st.global.u32 	[%rd28+20], %r83;
	ld.global.u32 	%r84, [%rd26+24];
	ld.global.u32 	%r85, [%rd27+24];
	add.s32 	%r86, %r85, %r84;
	st.global.u32 	[%rd28+24], %r86;
	ld.global.u32 	%r87, [%rd26+28];
	ld.global.u32 	%r88, [%rd27+28];
	add.s32 	%r89, %r88, %r87;
	st.global.u32 	[%rd28+28], %r89;
	add.s32 	%r107, %r107, 8;
$L__BB0_7:
	setp.eq.s32 	%p6, %r7, 0;
	@%p6 bra 	$L__BB0_13;
	and.b32  	%r10, %r16, 3;
	setp.lt.u32 	%p7, %r7, 4;
	@%p7 bra 	$L__BB0_10;
	mul.wide.u32 	%rd29, %r107, 4;
	add.s64 	%rd30, %rd3, %rd29;
	ld.global.u32 	%r90, [%rd30];
	add.s64 	%rd31, %rd2, %rd29;
	ld.global.u32 	%r91, [%rd31];
	add.s32 	%r92, %r91, %r90;
	add.s64 	%rd32, %rd1, %rd29;
	st.global.u32 	[%rd32], %r92;
	ld.global.u32 	%r93, [%rd30+4];
	ld.global.u32 	%r94, [%rd31+4];
	add.s32 	%r95, %r94, %r93;
	st.global.u32 	[%rd32+4], %r95;
	ld.global.u32 	%r96, [%rd30+8];
	ld.global.u32 	%r97, [%rd31+8];
	add.s32 	%r98, %r97, %r96;
	st.global.u32 	[%rd32+8], %r98;
	ld.global.u32 	%r99, [%rd30+12];
	ld.global.u32 	%r100, [%rd31+12];
	add.s32 	%r101, %r100, %r99;
	st.global.u32 	[%rd32+12], %r101;
	add.s32 	%r107, %r107, 4;
$L__BB0_10:
	setp.eq.s32 	%p8, %r10, 0;
	@%p8 bra 	$L__BB0_13;
	mul.wide.u32 	%rd33, %r107, 4;
	add.s64 	%rd39, %rd1, %rd33;
	add.s64 	%rd38, %rd2, %rd33;
	add.s64 	%rd37, %rd3, %rd33;
	neg.s32 	%r109, %r10;
$L__BB0_12:
	.pragma "nounroll";
	ld.global.u32 	%r102, [%rd37];
	ld.global.u32 	%r103, [%rd38];
	add.s32 	%r104, %r103, %r102;
	st.global.u32 	[%rd39], %r104;
	add.s64 	%rd39, %rd39, 4;
	add.s64 	%rd38, %rd38, 4;
	add.s64 	%rd37, %rd37, 4;
	add.s32 	%r109, %r109, 1;
	setp.ne.s32 	%p9, %r109, 0;
	@%p9 bra 	$L__BB0_12;
$L__BB0_13:
	ret;

}


// ===== COMPILED SASS (sm_100) =====

	.target	sm_100

	.elftype	@"ET_EXEC"


//--------------------- .note.nv.tkinfo           --------------------------
	.section	.note.nv.tkinfo,"",@"SHT_NOTE"
	.sectionflags	@"SHF_NOTE_NV_TKINFO"
	.tkinfo
        /*0018*/ 	.word	0x00000002
        /*0030*/ 	.string	""
        /*0030*/ 	.string	"ptxas"
        /*0030*/ 	.string	"Cuda compilation tools, release 13.0, V13.0.88"
        /*0030*/ 	.string	"Build cuda_13.0.r13.0/compiler.36424714_0"
        /*0030*/ 	.string	"-arch sm_100 -m 64 "



//--------------------- .note.nv.cuinfo           --------------------------
	.section	.note.nv.cuinfo,"",@"SHT_NOTE"
	.sectionflags	@"SHF_NOTE_NV_CUINFO"
        /*0018*/ 	.short	0x0002
        /*001a*/ 	.short	0x0064
        /*001c*/ 	.short	0x0082
	.zero		2


//--------------------- .nv.info                  --------------------------
	.section	.nv.info,"",@"SHT_CUDA_INFO"
	.align	4


	//----- nvinfo : EIATTR_REGCOUNT
	.align		4
        /*0000*/ 	.byte	0x04, 0x2f
        /*0002*/ 	.short	(.L_1 - .L_0)
	.align		4
.L_0:
        /*0004*/ 	.word	index@(_Z9vectoraddPiS_S_i)
        /*0008*/ 	.word	0x00000014


	//----- nvinfo : EIATTR_FRAME_SIZE
	.align		4
.L_1:
        /*000c*/ 	.byte	0x04, 0x11
        /*000e*/ 	.short	(.L_3 - .L_2)
	.align		4
.L_2:
        /*0010*/ 	.word	index@(_Z9vectoraddPiS_S_i)
        /*0014*/ 	.word	0x00000000


	//----- nvinfo : EIATTR_MIN_STACK_SIZE
	.align		4
.L_3:
        /*0018*/ 	.byte	0x04, 0x12
        /*001a*/ 	.short	(.L_5 - .L_4)
	.align		4
.L_4:
        /*001c*/ 	.word	index@(_Z9vectoraddPiS_S_i)
        /*0020*/ 	.word	0x00000000
.L_5:


//--------------------- .nv.compat                --------------------------
	.section	.nv.compat,"",@"SHT_CUDA_COMPAT_INFO"
	.align	4
        /*0000*/ 	.byte	0x02, 0x09, 0x00, 0x00, 0x02, 0x02, 0x01, 0x00, 0x02, 0x05, 0x05, 0x00, 0x03, 0x07, 0x01, 0x01
        /*0010*/ 	.byte	0x02, 0x03, 0x00, 0x00, 0x02, 0x06, 0x01, 0x00, 0x04, 0x0b, 0x08, 0x00, 0x09, 0x00, 0x00, 0x00
        /*0020*/ 	.byte	0x00, 0x00, 0x00, 0x00


//--------------------- .nv.info._Z9vectoraddPiS_S_i --------------------------
	.section	.nv.info._Z9vectoraddPiS_S_i,"",@"SHT_CUDA_INFO"
	.sectionflags	@""
	.align	4


	//----- nvinfo : EIATTR_CUDA_API_VERSION
	.align		4
        /*0000*/ 	.byte	0x04, 0x37
        /*0002*/ 	.short	(.L_7 - .L_6)
.L_6:
        /*0004*/ 	.word	0x00000082


	//----- nvinfo : EIATTR_KPARAM_INFO
	.align		4
.L_7:
        /*0008*/ 	.byte	0x04, 0x17
        /*000a*/ 	.short	(.L_9 - .L_8)
.L_8:
        /*000c*/ 	.word	0x00000000
        /*0010*/ 	.short	0x0003
        /*0012*/ 	.short	0x0018
        /*0014*/ 	.byte	0x00, 0xf0, 0x11, 0x00


	//----- nvinfo : EIATTR_KPARAM_INFO
	.align		4
.L_9:
        /*0018*/ 	.byte	0x04, 0x17
        /*001a*/ 	.short	(.L_11 - .L_10)
.L_10:
        /*001c*/ 	.word	0x00000000
        /*0020*/ 	.short	0x0002
        /*0022*/ 	.short	0x0010
        /*0024*/ 	.byte	0x00, 0xf5, 0x21, 0x00


	//----- nvinfo : EIATTR_KPARAM_INFO
	.align		4
.L_11:
        /*0028*/ 	.byte	0x04, 0x17
        /*002a*/ 	.short	(.L_13 - .L_12)
.L_12:
        /*002c*/ 	.word	0x00000000
        /*0030*/ 	.short	0x0001
        /*0032*/ 	.short	0x0008
        /*0034*/ 	.byte	0x00, 0xf5, 0x21, 0x00


	//----- nvinfo : EIATTR_KPARAM_INFO
	.align		4
.L_13:
        /*0038*/ 	.byte	0x04, 0x17
        /*003a*/ 	.short	(.L_15 - .L_14)
.L_14:
        /*003c*/ 	.word	0x00000000
        /*0040*/ 	.short	0x0000
        /*0042*/ 	.short	0x0000
        /*0044*/ 	.byte	0x00, 0xf5, 0x21, 0x00


	//----- nvinfo : EIATTR_SPARSE_MMA_MASK
	.align		4
.L_15:
        /*0048*/ 	.byte	0x03, 0x50
        /*004a*/ 	.short	0x0000


	//----- nvinfo : EIATTR_MAXREG_COUNT
	.align		4
        /*004c*/ 	.byte	0x03, 0x1b
        /*004e*/ 	.short	0x00ff


	//----- nvinfo : EIATTR_MERCURY_ISA_VERSION
	.align		4
        /*0050*/ 	.byte	0x03, 0x5f
        /*0052*/ 	.short	0x0101


	//----- nvinfo : EIATTR_VRC_CTA_INIT_COUNT
	.align		4
        /*0054*/ 	.byte	0x02, 0x4a
	.zero		1
	.zero		1


	//----- nvinfo : EIATTR_EXIT_INSTR_OFFSETS
	.align		4
        /*0058*/ 	.byte	0x04, 0x1c
        /*005a*/ 	.short	(.L_17 - .L_16)


	//   ....[0]....
.L_16:
        /*005c*/ 	.word	0x00000030


	//   ....[1]....
        /*0060*/ 	.word	0x00000680


	//   ....[2]....
        /*0064*/ 	.word	0x00000940


	//   ....[3]....
        /*0068*/ 	.word	0x00000b00


	//   ....[4]....
        /*006c*/ 	.word	0x00000ce0


	//----- nvinfo : EIATTR_CBANK_PARAM_SIZE
	.align		4
.L_17:
        /*0070*/ 	.byte	0x03, 0x19
        /*0072*/ 	.short	0x001c


	//----- nvinfo : EIATTR_PARAM_CBANK
	.align		4
        /*0074*/ 	.byte	0x04, 0x0a
        /*0076*/ 	.short	(.L_19 - .L_18)
	.align		4
.L_18:
        /*0078*/ 	.word	index@(.nv.constant0._Z9vectoraddPiS_S_i)
        /*007c*/ 	.short	0x0380
        /*007e*/ 	.short	0x001c


	//----- nvinfo : EIATTR_SW_WAR
	.align		4
.L_19:
        /*0080*/ 	.byte	0x04, 0x36
        /*0082*/ 	.short	(.L_21 - .L_20)
.L_20:
        /*0084*/ 	.word	0x00000008
.L_21:


//--------------------- .nv.callgraph             --------------------------
	.section	.nv.callgraph,"",@"SHT_CUDA_CALLGRAPH"
	.align	4
	.sectionentsize	8
	.align		4
        /*0000*/ 	.word	0x00000000
	.align		4
        /*0004*/ 	.word	0xffffffff
	.align		4
        /*0008*/ 	.word	0x00000000
	.align		4
        /*000c*/ 	.word	0xfffffffe
	.align		4
        /*0010*/ 	.word	0x00000000
	.align		4
        /*0014*/ 	.word	0xfffffffd
	.align		4
        /*0018*/ 	.word	0x00000000
	.align		4
        /*001c*/ 	.word	0xfffffffc


//--------------------- .text._Z9vectoraddPiS_S_i --------------------------
	.section	.text._Z9vectoraddPiS_S_i,"ax",@progbits
	.align	128
        .global         _Z9vectoraddPiS_S_i
        .type           _Z9vectoraddPiS_S_i,@function
        .size           _Z9vectoraddPiS_S_i,(.L_x_6 - _Z9vectoraddPiS_S_i)
        .other          _Z9vectoraddPiS_S_i,@"STO_CUDA_ENTRY STV_DEFAULT"
_Z9vectoraddPiS_S_i:
.text._Z9vectoraddPiS_S_i:
[----:B------:R-:W-:Y:S08]  /*0000*/  LDC R1, c[0x0][0x37c] ;  /* 0x0000df00ff017b82 */ /* 0x000ff00000000800 */
[----:B------:R-:W0:Y:S02]  /*0010*/  LDC R2, c[0x0][0x398] ;  /* 0x0000e600ff027b82 */ /* 0x000e240000000800 */
[----:B0-----:R-:W-:-:S13]  /*0020*/  ISETP.GE.AND P0, PT, R2, 0x1, PT ;  /* 0x000000010200780c */ /* 0x001fda0003f06270 */
[----:B------:R-:W-:Y:S05]  /*0030*/  @!P0 EXIT ;  /* 0x000000000000894d */ /* 0x000fea0003800000 */
[C---:B------:R-:W-:Y:S01]  /*0040*/  ISETP.GE.U32.AND P1, PT, R2.reuse, 0x10, PT ;  /* 0x000000100200780c */ /* 0x040fe20003f26070 */
[----:B------:R-:W0:Y:S01]  /*0050*/  LDCU.64 UR12, c[0x0][0x358] ;  /* 0x00006b00ff0c77ac */ /* 0x000e220008000a00 */
[----:B------:R-:W-:Y:S01]  /*0060*/  LOP3.LUT R12, R2, 0xf, RZ, 0xc0, !PT ;  /* 0x0000000f020c7812 */ /* 0x000fe200078ec0ff */
[----:B------:R-:W-:-:S03]  /*0070*/  IMAD.MOV.U32 R0, RZ, RZ, RZ ;  /* 0x000000ffff007224 */ /* 0x000fc600078e00ff */
[----:B------:R-:W-:-:S07]  /*0080*/  ISETP.NE.AND P0, PT, R12, RZ, PT ;  /* 0x000000ff0c00720c */ /* 0x000fce0003f05270 */
[----:B------:R-:W-:Y:S06]  /*0090*/  @!P1 BRA `(.L_x_0) ;  /* 0x0000000400789947 */ /* 0x000fec0003800000 */
[----:B------:R-:W1:Y:S01]  /*00a0*/  LDCU.128 UR4, c[0x0][0x380] ;  /* 0x00007000ff0477ac */ /* 0x000e620008000c00 */
[----:B------:R-:W-:Y:S01]  /*00b0*/  LOP3.LUT R0, R2, 0x7ffffff0, RZ, 0xc0, !PT ;  /* 0x7ffffff002007812 */ /* 0x000fe200078ec0ff */
[----:B------:R-:W2:Y:S04]  /*00c0*/  LDCU.64 UR10, c[0x0][0x390] ;  /* 0x00007200ff0a77ac */ /* 0x000ea80008000a00 */
[----:B------:R-:W-:Y:S01]  /*00d0*/  IMAD.MOV R3, RZ, RZ, -R0 ;  /* 0x000000ffff037224 */ /* 0x000fe200078e0a00 */
[----:B-1----:R-:W-:Y:S02]  /*00e0*/  UIADD3 UR8, UP0, UPT, UR4, 0x20, URZ ;  /* 0x0000002004087890 */ /* 0x002fe4000ff1e0ff */
[----:B------:R-:W-:Y:S02]  /*00f0*/  UIADD3 UR6, UP1, UPT, UR6, 0x20, URZ ;  /* 0x0000002006067890 */ /* 0x000fe4000ff3e0ff */
[----:B--2---:R-:W-:-:S02]  /*0100*/  UIADD3 UR4, UP2, UPT, UR10, 0x20, URZ ;  /* 0x000000200a047890 */ /* 0x004fc4000ff5e0ff */
[----:B------:R-:W-:Y:S01]  /*0110*/  UIADD3.X UR9, UPT, UPT, URZ, UR5, URZ, UP0, !UPT ;  /* 0x00000005ff097290 */ /* 0x000fe200087fe4ff */
[----:B------:R-:W-:Y:S01]  /*0120*/  MOV R16, UR8 ;  /* 0x0000000800107c02 */ /* 0x000fe20008000f00 */
[----:B------:R-:W-:Y:S01]  /*0130*/  UIADD3.X UR7, UPT, UPT, URZ, UR7, URZ, UP1, !UPT ;  /* 0x00000007ff077290 */ /* 0x000fe20008ffe4ff */
[----:B------:R-:W-:Y:S01]  /*0140*/  IMAD.U32 R11, RZ, RZ, UR6 ;  /* 0x00000006ff0b7e24 */ /* 0x000fe2000f8e00ff */
[----:B------:R-:W-:Y:S01]  /*0150*/  UIADD3.X UR5, UPT, UPT, URZ, UR11, URZ, UP2, !UPT ;  /* 0x0000000bff057290 */ /* 0x000fe200097fe4ff */
[----:B------:R-:W-:Y:S01]  /*0160*/  IMAD.U32 R10, RZ, RZ, UR4 ;  /* 0x00000004ff0a7e24 */ /* 0x000fe2000f8e00ff */
[----:B------:R-:W-:Y:S02]  /*0170*/  MOV R5, UR9 ;  /* 0x0000000900057c02 */ /* 0x000fe40008000f00 */
[----:B------:R-:W-:Y:S02]  /*0180*/  IMAD.U32 R14, RZ, RZ, UR7 ;  /* 0x00000007ff0e7e24 */ /* 0x000fe4000f8e00ff */
[----:B------:R-:W-:-:S07]  /*0190*/  IMAD.U32 R13, RZ, RZ, UR5 ;  /* 0x00000005ff0d7e24 */ /* 0x000fce000f8e00ff */
.L_x_1:
[----:B------:R-:W-:Y:S01]  /*01a0*/  MOV R4, R16 ;  /* 0x0000001000047202 */ /* 0x000fe20000000f00 */
[----:B------:R-:W-:Y:S02]  /*01b0*/  IMAD.MOV.U32 R6, RZ, RZ, R11 ;  /* 0x000000ffff067224 */ /* 0x000fe400078e000b */
[----:B------:R-:W-:Y:S02]  /*01c0*/  IMAD.MOV.U32 R7, RZ, RZ, R14 ;  /* 0x000000ffff077224 */ /* 0x000fe400078e000e */
[----:B0-2---:R-:W2:Y:S04]  /*01d0*/  LDG.E R8, desc[UR12][R4.64+-0x20] ;  /* 0xffffe00c04087981 */ /* 0x005ea8000c1e1900 */
[----:B------:R-:W2:Y:S02]  /*01e0*/  LDG.E R9, desc[UR12][R6.64+-0x20] ;  /* 0xffffe00c06097981 */ /* 0x000ea4000c1e1900 */
[----:B--2---:R-:W-:Y:S01]  /*01f0*/  IADD3 R11, PT, PT, R8, R9, RZ ;  /* 0x00000009080b7210 */ /* 0x004fe20007ffe0ff */
[----:B------:R-:W-:-:S02]  /*0200*/  IMAD.MOV.U32 R8, RZ, RZ, R10 ;  /* 0x000000ffff087224 */ /* 0x000fc400078e000a */
[----:B------:R-:W-:-:S05]  /*0210*/  IMAD.MOV.U32 R9, RZ, RZ, R13 ;  /* 0x000000ffff097224 */ /* 0x000fca00078e000d */
[----:B------:R0:W-:Y:S04]  /*0220*/  STG.E desc[UR12][R8.64+-0x20], R11 ;  /* 0xffffe00b08007986 */ /* 0x0001e8000c10190c */
[----:B------:R-:W2:Y:S04]  /*0230*/  LDG.E R10, desc[UR12][R4.64+-0x1c] ;  /* 0xffffe40c040a7981 */ /* 0x000ea8000c1e1900 */
[----:B------:R-:W2:Y:S02]  /*0240*/  LDG.E R13, desc[UR12][R6.64+-0x1c] ;  /* 0xffffe40c060d7981 */ /* 0x000ea4000c1e1900 */
[----:B--2---:R-:W-:-:S05]  /*0250*/  IADD3 R13, PT, PT, R10, R13, RZ ;  /* 0x0000000d0a0d7210 */ /* 0x004fca0007ffe0ff */
[----:B------:R1:W-:Y:S04]  /*0260*/  STG.E desc[UR12][R8.64+-0x1c], R13 ;  /* 0xffffe40d08007986 */ /* 0x0003e8000c10190c */
[----:B------:R-:W2:Y:S04]  /*0270*/  LDG.E R10, desc[UR12][R4.64+-0x18] ;  /* 0xffffe80c040a7981 */ /* 0x000ea8000c1e1900 */
[----:B------:R-:W2:Y:S02]  /*0280*/  LDG.E R15, desc[UR12][R6.64+-0x18] ;  /* 0xffffe80c060f7981 */ /* 0x000ea4000c1e1900 */
[----:B--2---:R-:W-:-:S05]  /*0290*/  IMAD.IADD R15, R10, 0x1, R15 ;  /* 0x000000010a0f7824 */ /* 0x004fca00078e020f */
[----:B------:R2:W-:Y:S04]  /*02a0*/  STG.E desc[UR12][R8.64+-0x18], R15 ;  /* 0xffffe80f08007986 */ /* 0x0005e8000c10190c */
[----:B------:R-:W3:Y:S04]  /*02b0*/  LDG.E R10, desc[UR12][R4.64+-0x14] ;  /* 0xffffec0c040a7981 */ /* 0x000ee8000c1e1900 */
[----:B------:R-:W3:Y:S02]  /*02c0*/  LDG.E R17, desc[UR12][R6.64+-0x14] ;  /* 0xffffec0c06117981 */ /* 0x000ee4000c1e1900 */
[----:B---3--:R-:W-:-:S05]  /*02d0*/  IMAD.IADD R17, R10, 0x1, R17 ;  /* 0x000000010a117824 */ /* 0x008fca00078e0211 */
[----:B------:R3:W-:Y:S04]  /*02e0*/  STG.E desc[UR12][R8.64+-0x14], R17 ;  /* 0xffffec1108007986 */ /* 0x0007e8000c10190c */
[----:B------:R-:W4:Y:S04]  /*02f0*/  LDG.E R10, desc[UR12][R4.64+-0x10] ;  /* 0xfffff00c040a7981 */ /* 0x000f28000c1e1900 */
[----:B0-----:R-:W4:Y:S02]  /*0300*/  LDG.E R11, desc[UR12][R6.64+-0x10] ;  /* 0xfffff00c060b7981 */ /* 0x001f24000c1e1900 */
[----:B----4-:R-:W-:-:S05]  /*0310*/  IADD3 R11, PT, PT, R10, R11, RZ ;  /* 0x0000000b0a0b7210 */ /* 0x010fca0007ffe0ff */
[----:B------:R0:W-:Y:S04]  /*0320*/  STG.E desc[UR12][R8.64+-0x10], R11 ;  /* 0xfffff00b08007986 */ /* 0x0001e8000c10190c */
[----:B------:R-:W4:Y:S04]  /*0330*/  LDG.E R10, desc[UR12][R4.64+-0xc] ;  /* 0xfffff40c040a7981 */ /* 0x000f28000c1e1900 */
[----:B-1----:R-:W4:Y:S02]  /*0340*/  LDG.E R13, desc[UR12][R6.64+-0xc] ;  /* 0xfffff40c060d7981 */ /* 0x002f24000c1e1900 */
[----:B----4-:R-:W-:-:S05]  /*0350*/  IMAD.IADD R13, R10, 0x1, R13 ;  /* 0x000000010a0d7824 */ /* 0x010fca00078e020d */
[----:B------:R1:W-:Y:S04]  /*0360*/  STG.E desc[UR12][R8.64+-0xc], R13 ;  /* 0xfffff40d08007986 */ /* 0x0003e8000c10190c */
[----:B------:R-:W4:Y:S04]  /*0370*/  LDG.E R10, desc[UR12][R4.64+-0x8] ;  /* 0xfffff80c040a7981 */ /* 0x000f28000c1e1900 */
[----:B--2---:R-:W4:Y:S02]  /*0380*/  LDG.E R15, desc[UR12][R6.64+-0x8] ;  /* 0xfffff80c060f7981 */ /* 0x004f24000c1e1900 */
[----:B----4-:R-:W-:-:S05]  /*0390*/  IMAD.IADD R15, R10, 0x1, R15 ;  /* 0x000000010a0f7824 */ /* 0x010fca00078e020f */
[----:B------:R2:W-:Y:S04]  /*03a0*/  STG.E desc[UR12][R8.64+-0x8], R15 ;  /* 0xfffff80f08007986 */ /* 0x0005e8000c10190c */
[----:B------:R-:W4:Y:S04]  /*03b0*/  LDG.E R10, desc[UR12][R4.64+-0x4] ;  /* 0xfffffc0c040a7981 */ /* 0x000f28000c1e1900 */
[----:B---3--:R-:W4:Y:S02]  /*03c0*/  LDG.E R17, desc[UR12][R6.64+-0x4] ;  /* 0xfffffc0c06117981 */ /* 0x008f24000c1e1900 */
[----:B----4-:R-:W-:-:S05]  /*03d0*/  IADD3 R17, PT, PT, R10, R17, RZ ;  /* 0x000000110a117210 */ /* 0x010fca0007ffe0ff */
[----:B------:R3:W-:Y:S04]  /*03e0*/  STG.E desc[UR12][R8.64+-0x4], R17 ;  /* 0xfffffc1108007986 */ /* 0x0007e8000c10190c */
[----:B------:R-:W4:Y:S04]  /*03f0*/  LDG.E R10, desc[UR12][R4.64] ;  /* 0x0000000c040a7981 */ /* 0x000f28000c1e1900 */
[----:B0-----:R-:W4:Y:S02]  /*0400*/  LDG.E R11, desc[UR12][R6.64] ;  /* 0x0000000c060b7981 */ /* 0x001f24000c1e1900 */
[----:B----4-:R-:W-:-:S05]  /*0410*/  IMAD.IADD R11, R10, 0x1, R11 ;  /* 0x000000010a0b7824 */ /* 0x010fca00078e020b */
[----:B------:R0:W-:Y:S04]  /*0420*/  STG.E desc[UR12][R8.64], R11 ;  /* 0x0000000b08007986 */ /* 0x0001e8000c10190c */
[----:B------:R-:W4:Y:S04]  /*0430*/  LDG.E R10, desc[UR12][R4.64+0x4] ;  /* 0x0000040c040a7981 */ /* 0x000f28000c1e1900 */
[----:B-1----:R-:W4:Y:S02]  /*0440*/  LDG.E R13, desc[UR12][R6.64+0x4] ;  /* 0x0000040c060d7981 */ /* 0x002f24000c1e1900 */
[----:B----4-:R-:W-:-:S05]  /*0450*/  IMAD.IADD R13, R10, 0x1, R13 ;  /* 0x000000010a0d7824 */ /* 0x010fca00078e020d */
[----:B------:R1:W-:Y:S04]  /*0460*/  STG.E desc[UR12][R8.64+0x4], R13 ;  /* 0x0000040d08007986 */ /* 0x0003e8000c10190c */
[----:B------:R-:W4:Y:S04]  /*0470*/  LDG.E R10, desc[UR12][R4.64+0x8] ;  /* 0x0000080c040a7981 */ /* 0x000f28000c1e1900 */
[----:B--2---:R-:W4:Y:S02]  /*0480*/  LDG.E R15, desc[UR12][R6.64+0x8] ;  /* 0x0000080c060f7981 */ /* 0x004f24000c1e1900 */
[----:B----4-:R-:W-:-:S05]  /*0490*/  IADD3 R15, PT, PT, R10, R15, RZ ;  /* 0x0000000f0a0f7210 */ /* 0x010fca0007ffe0ff */
[----:B------:R2:W-:Y:S04]  /*04a0*/  STG.E desc[UR12][R8.64+0x8], R15 ;  /* 0x0000080f08007986 */ /* 0x0005e8000c10190c */
[----:B------:R-:W4:Y:S04]  /*04b0*/  LDG.E R10, desc[UR12][R4.64+0xc] ;  /* 0x00000c0c040a7981 */ /* 0x000f28000c1e1900 */
[----:B---3--:R-:W4:Y:S02]  /*04c0*/  LDG.E R17, desc[UR12][R6.64+0xc] ;  /* 0x00000c0c06117981 */ /* 0x008f24000c1e1900 */
[----:B----4-:R-:W-:-:S05]  /*04d0*/  IMAD.IADD R17, R10, 0x1, R17 ;  /* 0x000000010a117824 */ /* 0x010fca00078e0211 */
        /* <DEDUP_REMOVED lines=10> */
[----:B--2---:R-:W4:Y:S01]  /*0580*/  LDG.E R15, desc[UR12][R6.64+0x18] ;  /* 0x0000180c060f7981 */ /* 0x004f22000c1e1900 */
[----:B------:R-:W-:Y:S02]  /*0590*/  IADD3 R3, PT, PT, R3, 0x10, RZ ;  /* 0x0000001003037810 */ /* 0x000fe40007ffe0ff */
[----:B----4-:R-:W-:-:S05]  /*05a0*/  IADD3 R15, PT, PT, R10, R15, RZ ;  /* 0x0000000f0a0f7210 */ /* 0x010fca0007ffe0ff */
[----:B------:R2:W-:Y:S04]  /*05b0*/  STG.E desc[UR12][R8.64+0x18], R15 ;  /* 0x0000180f08007986 */ /* 0x0005e8000c10190c */
[----:B------:R4:W5:Y:S04]  /*05c0*/  LDG.E R10, desc[UR12][R4.64+0x1c] ;  /* 0x00001c0c040a7981 */ /* 0x000968000c1e1900 */
[----:B---3--:R-:W5:Y:S01]  /*05d0*/  LDG.E R17, desc[UR12][R6.64+0x1c] ;  /* 0x00001c0c06117981 */ /* 0x008f62000c1e1900 */
[----:B------:R-:W-:Y:S02]  /*05e0*/  ISETP.NE.AND P1, PT, R3, RZ, PT ;  /* 0x000000ff0300720c */ /* 0x000fe40003f25270 */
[----:B------:R-:W-:-:S02]  /*05f0*/  IADD3 R16, P2, PT, R4, 0x40, RZ ;  /* 0x0000004004107810 */ /* 0x000fc40007f5e0ff */
[----:B0-----:R-:W-:-:S03]  /*0600*/  IADD3 R11, P3, PT, R6, 0x40, RZ ;  /* 0x00000040060b7810 */ /* 0x001fc60007f7e0ff */
[----:B----4-:R-:W-:Y:S01]  /*0610*/  IMAD.X R5, RZ, RZ, R5, P2 ;  /* 0x000000ffff057224 */ /* 0x010fe200010e0605 */
[----:B------:R-:W-:Y:S01]  /*0620*/  IADD3.X R14, PT, PT, RZ, R7, RZ, P3, !PT ;  /* 0x00000007ff0e7210 */ /* 0x000fe20001ffe4ff */
[----:B-----5:R-:W-:Y:S01]  /*0630*/  IMAD.IADD R17, R10, 0x1, R17 ;  /* 0x000000010a117824 */ /* 0x020fe200078e0211 */
[----:B------:R-:W-:-:S04]  /*0640*/  IADD3 R10, P4, PT, R8, 0x40, RZ ;  /* 0x00000040080a7810 */ /* 0x000fc80007f9e0ff */
[----:B------:R2:W-:Y:S01]  /*0650*/  STG.E desc[UR12][R8.64+0x1c], R17 ;  /* 0x00001c1108007986 */ /* 0x0005e2000c10190c */
[----:B-1----:R-:W-:Y:S01]  /*0660*/  IMAD.X R13, RZ, RZ, R9, P4 ;  /* 0x000000ffff0d7224 */ /* 0x002fe200020e0609 */
[----:B------:R-:W-:Y:S07]  /*0670*/  @P1 BRA `(.L_x_1) ;  /* 0xfffffff800c81947 */ /* 0x000fee000383ffff */
.L_x_0:
[----:B0-----:R-:W-:Y:S05]  /*0680*/  @!P0 EXIT ;  /* 0x000000000000894d */ /* 0x001fea0003800000 */
[----:B------:R-:W-:Y:S02]  /*0690*/  ISETP.GE.U32.AND P0, PT, R12, 0x8, PT ;  /* 0x000000080c00780c */ /* 0x000fe40003f06070 */
[----:B------:R-:W-:-:S04]  /*06a0*/  LOP3.LUT R14, R2, 0x7, RZ, 0xc0, !PT ;  /* 0x00000007020e7812 */ /* 0x000fc800078ec0ff */
[----:B------:R-:W-:-:S07]  /*06b0*/  ISETP.NE.AND P1, PT, R14, RZ, PT ;  /* 0x000000ff0e00720c */ /* 0x000fce0003f25270 */
[----:B------:R-:W-:Y:S06]  /*06c0*/  @!P0 BRA `(.L_x_2) ;  /* 0x00000000009c8947 */ /* 0x000fec0003800000 */
[----:B------:R-:W0:Y:S08]  /*06d0*/  LDC.64 R4, c[0x0][0x380] ;  /* 0x0000e000ff047b82 */ /* 0x000e300000000a00 */
[----:B------:R-:W1:Y:S08]  /*06e0*/  LDC.64 R6, c[0x0][0x388] ;  /* 0x0000e200ff067b82 */ /* 0x000e700000000a00 */
[----:B--2---:R-:W2:Y:S01]  /*06f0*/  LDC.64 R8, c[0x0][0x390] ;  /* 0x0000e400ff087b82 */ /* 0x004ea20000000a00 */
[----:B0-----:R-:W-:-:S05]  /*0700*/  IMAD.WIDE.U32 R4, R0, 0x4, R4 ;  /* 0x0000000400047825 */ /* 0x001fca00078e0004 */
[----:B------:R-:W3:Y:S01]  /*0710*/  LDG.E R3, desc[UR12][R4.64] ;  /* 0x0000000c04037981 */ /* 0x000ee2000c1e1900 */
[----:B-1----:R-:W-:-:S05]  /*0720*/  IMAD.WIDE.U32 R6, R0, 0x4, R6 ;  /* 0x0000000400067825 */ /* 0x002fca00078e0006 */
[----:B------:R-:W3:Y:S01]  /*0730*/  LDG.E R10, desc[UR12][R6.64] ;  /* 0x0000000c060a7981 */ /* 0x000ee2000c1e1900 */
[----:B--2---:R-:W-:Y:S01]  /*0740*/  IMAD.WIDE.U32 R8, R0, 0x4, R8 ;  /* 0x0000000400087825 */ /* 0x004fe200078e0008 */
[----:B---3--:R-:W-:-:S05]  /*0750*/  IADD3 R3, PT, PT, R3, R10, RZ ;  /* 0x0000000a03037210 */ /* 0x008fca0007ffe0ff */
[----:B------:R0:W-:Y:S04]  /*0760*/  STG.E desc[UR12][R8.64], R3 ;  /* 0x0000000308007986 */ /* 0x0001e8000c10190c */
[----:B------:R-:W2:Y:S04]  /*0770*/  LDG.E R10, desc[UR12][R4.64+0x4] ;  /* 0x0000040c040a7981 */ /* 0x000ea8000c1e1900 */
[----:B------:R-:W2:Y:S02]  /*0780*/  LDG.E R11, desc[UR12][R6.64+0x4] ;  /* 0x0000040c060b7981 */ /* 0x000ea4000c1e1900 */
[----:B--2---:R-:W-:-:S05]  /*0790*/  IMAD.IADD R11, R10, 0x1, R11 ;  /* 0x000000010a0b7824 */ /* 0x004fca00078e020b */
[----:B------:R1:W-:Y:S04]  /*07a0*/  STG.E desc[UR12][R8.64+0x4], R11 ;  /* 0x0000040b08007986 */ /* 0x0003e8000c10190c */
[----:B------:R-:W2:Y:S04]  /*07b0*/  LDG.E R10, desc[UR12][R4.64+0x8] ;  /* 0x0000080c040a7981 */ /* 0x000ea8000c1e1900 */
[----:B------:R-:W2:Y:S02]  /*07c0*/  LDG.E R13, desc[UR12][R6.64+0x8] ;  /* 0x0000080c060d7981 */ /* 0x000ea4000c1e1900 */
[----:B--2---:R-:W-:-:S05]  /*07d0*/  IADD3 R13, PT, PT, R10, R13, RZ ;  /* 0x0000000d0a0d7210 */ /* 0x004fca0007ffe0ff */
[----:B------:R2:W-:Y:S04]  /*07e0*/  STG.E desc[UR12][R8.64+0x8], R13 ;  /* 0x0000080d08007986 */ /* 0x0005e8000c10190c */
[----:B------:R-:W3:Y:S04]  /*07f0*/  LDG.E R10, desc[UR12][R4.64+0xc] ;  /* 0x00000c0c040a7981 */ /* 0x000ee8000c1e1900 */
[----:B------:R-:W3:Y:S02]  /*0800*/  LDG.E R15, desc[UR12][R6.64+0xc] ;  /* 0x00000c0c060f7981 */ /* 0x000ee4000c1e1900 */
[----:B---3--:R-:W-:-:S05]  /*0810*/  IMAD.IADD R15, R10, 0x1, R15 ;  /* 0x000000010a0f7824 */ /* 0x008fca00078e020f */
[----:B------:R3:W-:Y:S04]  /*0820*/  STG.E desc[UR12][R8.64+0xc], R15 ;  /* 0x00000c0f08007986 */ /* 0x0007e8000c10190c */
[----:B0-----:R-:W4:Y:S04]  /*0830*/  LDG.E R3, desc[UR12][R4.64+0x10] ;  /* 0x0000100c04037981 */ /* 0x001f28000c1e1900 */
[----:B------:R-:W4:Y:S02]  /*0840*/  LDG.E R10, desc[UR12][R6.64+0x10] ;  /* 0x0000100c060a7981 */ /* 0x000f24000c1e1900 */
        /* <DEDUP_REMOVED lines=10> */
[----:B------:R-:W2:Y:S04]  /*08f0*/  LDG.E R10, desc[UR12][R4.64+0x1c] ;  /* 0x00001c0c040a7981 */ /* 0x000ea8000c1e1900 */
[----:B---3--:R-:W2:Y:S01]  /*0900*/  LDG.E R15, desc[UR12][R6.64+0x1c] ;  /* 0x00001c0c060f7981 */ /* 0x008ea2000c1e1900 */
[----:B------:R-:W-:Y:S01]  /*0910*/  IADD3 R0, PT, PT, R0, 0x8, RZ ;  /* 0x0000000800007810 */ /* 0x000fe20007ffe0ff */
[----:B--2---:R-:W-:-:S05]  /*0920*/  IMAD.IADD R15, R10, 0x1, R15 ;  /* 0x000000010a0f7824 */ /* 0x004fca00078e020f */
[----:B------:R0:W-:Y:S02]  /*0930*/  STG.E desc[UR12][R8.64+0x1c], R15 ;  /* 0x00001c0f08007986 */ /* 0x0001e4000c10190c */
.L_x_2:
[----:B------:R-:W-:Y:S05]  /*0940*/  @!P1 EXIT ;  /* 0x000000000000994d */ /* 0x000fea0003800000 */
[----:B------:R-:W-:Y:S02]  /*0950*/  ISETP.GE.U32.AND P0, PT, R14, 0x4, PT ;  /* 0x000000040e00780c */ /* 0x000fe40003f06070 */
[----:B------:R-:W-:-:S04]  /*0960*/  LOP3.LUT R2, R2, 0x3, RZ, 0xc0, !PT ;  /* 0x0000000302027812 */ /* 0x000fc800078ec0ff */
[----:B------:R-:W-:-:S07]  /*0970*/  ISETP.NE.AND P1, PT, R2, RZ, PT ;  /* 0x000000ff0200720c */ /* 0x000fce0003f25270 */
[----:B------:R-:W-:Y:S06]  /*0980*/  @!P0 BRA `(.L_x_3) ;  /* 0x00000000005c8947 */ /* 0x000fec0003800000 */
[----:B------:R-:W1:Y:S08]  /*0990*/  LDC.64 R4, c[0x0][0x380] ;  /* 0x0000e000ff047b82 */ /* 0x000e700000000a00 */
[----:B------:R-:W3:Y:S08]  /*09a0*/  LDC.64 R6, c[0x0][0x388] ;  /* 0x0000e200ff067b82 */ /* 0x000ef00000000a00 */
[----:B0-2---:R-:W0:Y:S01]  /*09b0*/  LDC.64 R8, c[0x0][0x390] ;  /* 0x0000e400ff087b82 */ /* 0x005e220000000a00 */
[----:B-1----:R-:W-:-:S05]  /*09c0*/  IMAD.WIDE.U32 R4, R0, 0x4, R4 ;  /* 0x0000000400047825 */ /* 0x002fca00078e0004 */
[----:B------:R-:W2:Y:S01]  /*09d0*/  LDG.E R3, desc[UR12][R4.64] ;  /* 0x0000000c04037981 */ /* 0x000ea2000c1e1900 */
[----:B---3--:R-:W-:-:S05]  /*09e0*/  IMAD.WIDE.U32 R6, R0, 0x4, R6 ;  /* 0x0000000400067825 */ /* 0x008fca00078e0006 */
[----:B------:R-:W2:Y:S01]  /*09f0*/  LDG.E R10, desc[UR12][R6.64] ;  /* 0x0000000c060a7981 */ /* 0x000ea2000c1e1900 */
[----:B0-----:R-:W-:-:S04]  /*0a00*/  IMAD.WIDE.U32 R8, R0, 0x4, R8 ;  /* 0x0000000400087825 */ /* 0x001fc800078e0008 */
[----:B--2---:R-:W-:-:S05]  /*0a10*/  IMAD.IADD R3, R3, 0x1, R10 ;  /* 0x0000000103037824 */ /* 0x004fca00078e020a */
        /* <DEDUP_REMOVED lines=9> */
[----:B------:R-:W2:Y:S04]  /*0ab0*/  LDG.E R10, desc[UR12][R4.64+0xc] ;  /* 0x00000c0c040a7981 */ /* 0x000ea8000c1e1900 */
[----:B------:R-:W2:Y:S01]  /*0ac0*/  LDG.E R15, desc[UR12][R6.64+0xc] ;  /* 0x00000c0c060f7981 */ /* 0x000ea2000c1e1900 */
[----:B------:R-:W-:Y:S01]  /*0ad0*/  VIADD R0, R0, 0x4 ;  /* 0x0000000400007836 */ /* 0x000fe20000000000 */
[----:B--2---:R-:W-:-:S05]  /*0ae0*/  IADD3 R15, PT, PT, R10, R15, RZ ;  /* 0x0000000f0a0f7210 */ /* 0x004fca0007ffe0ff */
[----:B------:R1:W-:Y:S02]  /*0af0*/  STG.E desc[UR12][R8.64+0xc], R15 ;  /* 0x00000c0f08007986 */ /* 0x0003e4000c10190c */
.L_x_3:
[----:B------:R-:W-:Y:S05]  /*0b00*/  @!P1 EXIT ;  /* 0x000000000000994d */ /* 0x000fea0003800000 */
[----:B------:R-:W3:Y:S08]  /*0b10*/  LDC.64 R4, c[0x0][0x390] ;  /* 0x0000e400ff047b82 */ /* 0x000ef00000000a00 */
[----:B------:R-:W4:Y:S08]  /*0b20*/  LDC.64 R6, c[0x0][0x388] ;  /* 0x0000e200ff067b82 */ /* 0x000f300000000a00 */
[----:B012---:R-:W0:Y:S01]  /*0b30*/  LDC.64 R8, c[0x0][0x380] ;  /* 0x0000e000ff087b82 */ /* 0x007e220000000a00 */
[----:B---3--:R-:W-:-:S04]  /*0b40*/  IMAD.WIDE.U32 R4, R0, 0x4, R4 ;  /* 0x0000000400047825 */ /* 0x008fc800078e0004 */
[----:B------:R-:W-:Y:S01]  /*0b50*/  IMAD.MOV.U32 R13, RZ, RZ, R5 ;  /* 0x000000ffff0d7224 */ /* 0x000fe200078e0005 */
[----:B------:R-:W-:Y:S01]  /*0b60*/  MOV R10, R4 ;  /* 0x00000004000a7202 */ /* 0x000fe20000000f00 */
[----:B----4-:R-:W-:-:S05]  /*0b70*/  IMAD.WIDE.U32 R6, R0, 0x4, R6 ;  /* 0x0000000400067825 */ /* 0x010fca00078e0006 */
[----:B------:R-:W-:Y:S01]  /*0b80*/  MOV R11, R7 ;  /* 0x00000007000b7202 */ /* 0x000fe20000000f00 */
[----:B0-----:R-:W-:-:S04]  /*0b90*/  IMAD.WIDE.U32 R8, R0, 0x4, R8 ;  /* 0x0000000400087825 */ /* 0x001fc800078e0008 */
[----:B------:R-:W-:-:S07]  /*0ba0*/  IMAD.MOV R0, RZ, RZ, -R2 ;  /* 0x000000ffff007224 */ /* 0x000fce00078e0a02 */
.L_x_4:
[----:B0-----:R-:W-:Y:S01]  /*0bb0*/  MOV R2, R8 ;  /* 0x0000000800027202 */ /* 0x001fe20000000f00 */
[----:B------:R-:W-:Y:S01]  /*0bc0*/  IMAD.MOV.U32 R5, RZ, RZ, R11 ;  /* 0x000000ffff057224 */ /* 0x000fe200078e000b */
[----:B------:R-:W-:Y:S01]  /*0bd0*/  MOV R4, R6 ;  /* 0x0000000600047202 */ /* 0x000fe20000000f00 */
[----:B------:R-:W-:-:S04]  /*0be0*/  IMAD.MOV.U32 R3, RZ, RZ, R9 ;  /* 0x000000ffff037224 */ /* 0x000fc800078e0009 */
[----:B------:R-:W2:Y:S04]  /*0bf0*/  LDG.E R5, desc[UR12][R4.64] ;  /* 0x0000000c04057981 */ /* 0x000ea8000c1e1900 */
[----:B------:R0:W2:Y:S01]  /*0c00*/  LDG.E R2, desc[UR12][R2.64] ;  /* 0x0000000c02027981 */ /* 0x0000a2000c1e1900 */
[----:B------:R-:W-:-:S05]  /*0c10*/  VIADD R0, R0, 0x1 ;  /* 0x0000000100007836 */ /* 0x000fca0000000000 */
[----:B------:R-:W-:Y:S02]  /*0c20*/  ISETP.NE.AND P0, PT, R0, RZ, PT ;  /* 0x000000ff0000720c */ /* 0x000fe40003f05270 */
[----:B0-----:R-:W-:Y:S02]  /*0c30*/  MOV R3, R13 ;  /* 0x0000000d00037202 */ /* 0x001fe40000000f00 */
[----:B------:R-:W-:Y:S02]  /*0c40*/  IADD3 R6, P2, PT, R6, 0x4, RZ ;  /* 0x0000000406067810 */ /* 0x000fe40007f5e0ff */
[----:B------:R-:W-:-:S03]  /*0c50*/  IADD3 R8, P3, PT, R8, 0x4, RZ ;  /* 0x0000000408087810 */ /* 0x000fc60007f7e0ff */
[----:B------:R-:W-:Y:S01]  /*0c60*/  IMAD.X R11, RZ, RZ, R11, P2 ;  /* 0x000000ffff0b7224 */ /* 0x000fe200010e060b */
[----:B------:R-:W-:Y:S02]  /*0c70*/  IADD3.X R9, PT, PT, RZ, R9, RZ, P3, !PT ;  /* 0x00000009ff097210 */ /* 0x000fe40001ffe4ff */
[----:B--2---:R-:W-:Y:S01]  /*0c80*/  IADD3 R7, PT, PT, R2, R5, RZ ;  /* 0x0000000502077210 */ /* 0x004fe20007ffe0ff */
[----:B------:R-:W-:Y:S01]  /*0c90*/  IMAD.MOV.U32 R2, RZ, RZ, R10 ;  /* 0x000000ffff027224 */ /* 0x000fe200078e000a */
[----:B------:R-:W-:-:S04]  /*0ca0*/  IADD3 R10, P1, PT, R10, 0x4, RZ ;  /* 0x000000040a0a7810 */ /* 0x000fc80007f3e0ff */
[----:B------:R0:W-:Y:S01]  /*0cb0*/  STG.E desc[UR12][R2.64], R7 ;  /* 0x0000000702007986 */ /* 0x0001e2000c10190c */
[----:B------:R-:W-:Y:S01]  /*0cc0*/  IADD3.X R13, PT, PT, RZ, R13, RZ, P1, !PT ;  /* 0x0000000dff0d7210 */ /* 0x000fe20000ffe4ff */
[----:B------:R-:W-:Y:S07]  /*0cd0*/  @P0 BRA `(.L_x_4) ;  /* 0xfffffffc00b40947 */ /* 0x000fee000383ffff */
[----:B------:R-:W-:Y:S05]  /*0ce0*/  EXIT ;  /* 0x000000000000794d */ /* 0x000fea0003800000 */
.L_x_5:
[----:B------:R-:W-:-:S00]  /*0cf0*/  BRA `(.L_x_5) ;  /* 0xfffffffc00fc7947 */ /* 0x000fc0000383ffff */
[----:B------:R-:W-:-:S00]  /*0d00*/  NOP ;  /* 0x0000000000007918 */ /* 0x000fc00000000000 */
[----:B------:R-:W-:-:S00]  /*0d10*/  NOP ;  /* 0x0000000000007918 */ /* 0x000fc00000000000 */
[----:B------:R-:W-:-:S00]  /*0d20*/  NOP ;  /* 0x0000000000007918 */ /* 0x000fc00000000000 */
[----:B------:R-:W-:-:S00]  /*0d30*/  NOP ;  /* 0x0000000000007918 */ /* 0x000fc00000000000 */
[----:B------:R-:W-:-:S00]  /*0d40*/  NOP ;  /* 0x0000000000007918 */ /* 0x000fc00000000000 */
[----:B------:R-:W-:-:S00]  /*0d50*/  NOP ;  /* 0x0000000000007918 */ /* 0x000fc00000000000 */
[----:B------:R-:W-:-:S00]  /*0d60*/  NOP ;  /* 0x0000000000007918 */ /* 0x000fc00000000000 */
[----:B------:R-:W-:-:S00]  /*0d70*/  NOP ;  /* 0x0000000000007918 */ /* 0x000fc00000000000 */
.L_x_6:


//--------------------- .nv.shared.reserved.0     --------------------------
	.section	.nv.shared.reserved.0,"aw",@nobits
	.weak		__nv_reservedSMEM_offset_0_alias
	.size		__nv_reservedSMEM_offset_0_alias, 0, 64
	.other		__nv_reservedSMEM_offset_0_alias,@"STO_CUDA_RESERVED_SHARED STV_DEFAULT"
__nv_reservedSMEM_offset_0_alias:
	.zero		0
	.zero		64


//--------------------- .nv.constant0._Z9vectoraddPiS_S_i --------------------------
	.section	.nv.constant0._Z9vectoraddPiS_S_i,"a",@progbits
	.sectionflags	@""
	.align	4
.nv.constant0._Z9vectoraddPiS_S_i:
	.zero		924


//--------------------- SYMBOLS --------------------------

	.type		.nv.reservedSmem.offset0,@object
	.size		.nv.reservedSmem.offset0,0x4
